	.headerflags	@"EF_CUDA_TEXMODE_UNIFIED EF_CUDA_64BIT_ADDRESS EF_CUDA_SM89 EF_CUDA_VIRTUAL_SM(EF_CUDA_SM89)"
	.elftype	@"ET_EXEC"


//--------------------- .nv.info                  --------------------------
	.section	.nv.info,"",@"SHT_CUDA_INFO"
	.align	4


	//----- nvinfo : EIATTR_REGCOUNT
	.align		4
        /*0000*/ 	.byte	0x04, 0x2f
        /*0002*/ 	.short	(.L_2 - .L_1)
	.align		4
.L_1:
        /*0004*/ 	.word	index@(triton__0d1d2d3d4de)
        /*0008*/ 	.word	0x00000016


	//----- nvinfo : EIATTR_MAX_STACK_SIZE
	.align		4
.L_2:
        /*000c*/ 	.byte	0x04, 0x23
        /*000e*/ 	.short	(.L_4 - .L_3)
	.align		4
.L_3:
        /*0010*/ 	.word	index@(triton__0d1d2d3d4de)
        /*0014*/ 	.word	0x00000000


	//----- nvinfo : EIATTR_MIN_STACK_SIZE
	.align		4
.L_4:
        /*0018*/ 	.byte	0x04, 0x12
        /*001a*/ 	.short	(.L_6 - .L_5)
	.align		4
.L_5:
        /*001c*/ 	.word	index@(triton__0d1d2d3d4de)
        /*0020*/ 	.word	0x00000000


	//----- nvinfo : EIATTR_FRAME_SIZE
	.align		4
.L_6:
        /*0024*/ 	.byte	0x04, 0x11
        /*0026*/ 	.short	(.L_8 - .L_7)
	.align		4
.L_7:
        /*0028*/ 	.word	index@(triton__0d1d2d3d4de)
        /*002c*/ 	.word	0x00000000
.L_8:


//--------------------- .nv.info.triton__0d1d2d3d4de --------------------------
	.section	.nv.info.triton__0d1d2d3d4de,"",@"SHT_CUDA_INFO"
	.align	4


	//----- nvinfo : EIATTR_CUDA_API_VERSION
	.align		4
        /*0000*/ 	.byte	0x04, 0x37
        /*0002*/ 	.short	(.L_10 - .L_9)
.L_9:
        /*0004*/ 	.word	0x0000007b


	//----- nvinfo : EIATTR_PARAM_CBANK
	.align		4
.L_10:
        /*0008*/ 	.byte	0x04, 0x0a
        /*000a*/ 	.short	(.L_12 - .L_11)
	.align		4
.L_11:
        /*000c*/ 	.word	index@(.nv.constant0.triton__0d1d2d3d4de)
        /*0010*/ 	.short	0x0160
        /*0012*/ 	.short	0x0024


	//----- nvinfo : EIATTR_CBANK_PARAM_SIZE
	.align		4
.L_12:
        /*0014*/ 	.byte	0x03, 0x19
        /*0016*/ 	.short	0x0024


	//----- nvinfo : EIATTR_KPARAM_INFO
	.align		4
        /*0018*/ 	.byte	0x04, 0x17
        /*001a*/ 	.short	(.L_14 - .L_13)
.L_13:
        /*001c*/ 	.word	0x00000000
        /*0020*/ 	.short	0x0004
        /*0022*/ 	.short	0x0020
        /*0024*/ 	.byte	0x00, 0xf0, 0x11, 0x00


	//----- nvinfo : EIATTR_KPARAM_INFO
	.align		4
.L_14:
        /*0028*/ 	.byte	0x04, 0x17
        /*002a*/ 	.short	(.L_16 - .L_15)
.L_15:
        /*002c*/ 	.word	0x00000000
        /*0030*/ 	.short	0x0003
        /*0032*/ 	.short	0x0018
        /*0034*/ 	.byte	0x00, 0xf0, 0x21, 0x00


	//----- nvinfo : EIATTR_KPARAM_INFO
	.align		4
.L_16:
        /*0038*/ 	.byte	0x04, 0x17
        /*003a*/ 	.short	(.L_18 - .L_17)
.L_17:
        /*003c*/ 	.word	0x00000000
        /*0040*/ 	.short	0x0002
        /*0042*/ 	.short	0x0010
        /*0044*/ 	.byte	0x00, 0xf0, 0x21, 0x00


	//----- nvinfo : EIATTR_KPARAM_INFO
	.align		4
.L_18:
        /*0048*/ 	.byte	0x04, 0x17
        /*004a*/ 	.short	(.L_20 - .L_19)
.L_19:
        /*004c*/ 	.word	0x00000000
        /*0050*/ 	.short	0x0001
        /*0052*/ 	.short	0x0008
        /*0054*/ 	.byte	0x00, 0xf0, 0x21, 0x00


	//----- nvinfo : EIATTR_KPARAM_INFO
	.align		4
.L_20:
        /*0058*/ 	.byte	0x04, 0x17
        /*005a*/ 	.short	(.L_22 - .L_21)
.L_21:
        /*005c*/ 	.word	0x00000000
        /*0060*/ 	.short	0x0000
        /*0062*/ 	.short	0x0000
        /*0064*/ 	.byte	0x00, 0xf0, 0x21, 0x00


	//----- nvinfo : EIATTR_MAXREG_COUNT
	.align		4
.L_22:
        /*0068*/ 	.byte	0x03, 0x1b
        /*006a*/ 	.short	0x00ff


	//----- nvinfo : EIATTR_EXIT_INSTR_OFFSETS
	.align		4
        /*006c*/ 	.byte	0x04, 0x1c
        /*006e*/ 	.short	(.L_24 - .L_23)


	//   ....[0]....
.L_23:
        /*0070*/ 	.word	0x00000740


	//----- nvinfo : EIATTR_MAX_THREADS
	.align		4
.L_24:
        /*0074*/ 	.byte	0x04, 0x05
        /*0076*/ 	.short	(.L_26 - .L_25)
.L_25:
        /*0078*/ 	.word	0x00000100
        /*007c*/ 	.word	0x00000001
        /*0080*/ 	.word	0x00000001
.L_26:


//--------------------- .nv.rel.action            --------------------------
	.section	.nv.rel.action,"",@"SHT_CUDA_RELOCINFO"
	.align	8
	.sectionentsize	8
        /*0000*/ 	.byte	0x73, 0x00, 0x00, 0x00, 0x00, 0x00, 0x00, 0x00, 0x00, 0x00, 0x00, 0x11, 0x25, 0x00, 0x05, 0x36


//--------------------- .nv.constant0.triton__0d1d2d3d4de --------------------------
	.section	.nv.constant0.triton__0d1d2d3d4de,"a",@progbits
	.align	4
.nv.constant0.triton__0d1d2d3d4de:
	.zero		388


//--------------------- .text.triton__0d1d2d3d4de --------------------------
	.section	.text.triton__0d1d2d3d4de,"ax",@progbits
	.sectioninfo	@"SHI_REGISTERS=22"
	.align	128
        .global         triton__0d1d2d3d4de
        .type           triton__0d1d2d3d4de,@function
        .size           triton__0d1d2d3d4de,(.L_x_1 - triton__0d1d2d3d4de)
        .other          triton__0d1d2d3d4de,@"STO_CUDA_ENTRY STV_DEFAULT"
triton__0d1d2d3d4de:
.text.triton__0d1d2d3d4de:
[----:B------:R-:W-:-:S02]  /*0000*/  MOV R1, c[0x0][0x28] ;  /* 0x00000a0000017a02 */ /* 0x000fc40000000f00 */
[----:B------:R-:W0:Y:S01]  /*0010*/  S2R R0, SR_TID.X ;  /* 0x0000000000007919 */ /* 0x000e220000002100 */
[----:B------:R-:W-:-:S03]  /*0020*/  ULDC.64 UR4, c[0x0][0x118] ;  /* 0x0000460000047ab9 */ /* 0x000fc60000000a00 */
[----:B------:R-:W1:Y:S01]  /*0030*/  S2R R3, SR_CTAID.X ;  /* 0x0000000000037919 */ /* 0x000e620000002500 */
[----:B0-----:R-:W-:-:S04]  /*0040*/  SHF.L.U32 R0, R0, 0x1, RZ ;  /* 0x0000000100007819 */ /* 0x001fc800000006ff */
[----:B------:R-:W-:-:S04]  /*0050*/  LOP3.LUT R0, R0, 0x1fe, RZ, 0xc0, !PT ;  /* 0x000001fe00007812 */ /* 0x000fc800078ec0ff */
[----:B-1----:R-:W-:-:S05]  /*0060*/  LEA R0, R3, R0, 0x9 ;  /* 0x0000000003007211 */ /* 0x002fca00078e48ff */
[----:B------:R-:W-:-:S05]  /*0070*/  IMAD.HI R2, R0, 0x66666667, RZ ;  /* 0x6666666700027827 */ /* 0x000fca00078e02ff */
[----:B------:R-:W-:-:S04]  /*0080*/  SHF.R.U32.HI R3, RZ, 0x1f, R2 ;  /* 0x0000001fff037819 */ /* 0x000fc80000011602 */
[----:B------:R-:W-:-:S05]  /*0090*/  LEA.HI.SX32 R3, R2, R3, 0x17 ;  /* 0x0000000302037211 */ /* 0x000fca00078fbaff */
[----:B------:R-:W-:-:S04]  /*00a0*/  IMAD R8, R3, -0x500, R0 ;  /* 0xfffffb0003087824 */ /* 0x000fc800078e0200 */
[----:B------:R-:W-:Y:S01]  /*00b0*/  IMAD R10, R3, 0xa00, R8 ;  /* 0x00000a00030a7824 */ /* 0x000fe200078e0208 */
[----:B------:R-:W-:Y:S02]  /*00c0*/  MOV R3, 0x2 ;  /* 0x0000000200037802 */ /* 0x000fe40000000f00 */
[----:B------:R-:W-:Y:S02]  /*00d0*/  IADD3 R14, R8, 0x500, RZ ;  /* 0x00000500080e7810 */ /* 0x000fe40007ffe0ff */
[----:B------:R-:W-:-:S03]  /*00e0*/  IADD3 R16, R10, 0x500, RZ ;  /* 0x000005000a107810 */ /* 0x000fc60007ffe0ff */
[----:B------:R-:W-:-:S04]  /*00f0*/  IMAD.WIDE.U32 R14, R14, R3, c[0x0][0x168] ;  /* 0x00005a000e0e7625 */ /* 0x000fc800078e0003 */
[CC--:B------:R-:W-:Y:S02]  /*0100*/  IMAD.WIDE R12, R16.reuse, R3.reuse, c[0x0][0x160] ;  /* 0x00005800100c7625 */ /* 0x0c0fe400078e0203 */
[----:B------:R-:W2:Y:S02]  /*0110*/  LDG.E.EL R14, [R14.64] ;  /* 0x000000040e0e7981 */ /* 0x000ea4000c2e1900 */
[-C--:B------:R-:W-:Y:S02]  /*0120*/  IMAD.WIDE R16, R16, R3.reuse, c[0x0][0x170] ;  /* 0x00005c0010107625 */ /* 0x080fe400078e0203 */
[----:B------:R-:W3:Y:S04]  /*0130*/  LDG.E R12, [R12.64] ;  /* 0x000000040c0c7981 */ /* 0x000ee8000c1e1900 */
[----:B------:R0:W4:Y:S01]  /*0140*/  LDG.E R16, [R16.64] ;  /* 0x0000000410107981 */ /* 0x000122000c1e1900 */
[----:B------:R-:W-:-:S04]  /*0150*/  IMAD.WIDE R8, R8, R3, c[0x0][0x168] ;  /* 0x00005a0008087625 */ /* 0x000fc800078e0203 */
[CC--:B------:R-:W-:Y:S01]  /*0160*/  IMAD.WIDE R6, R10.reuse, R3.reuse, c[0x0][0x160] ;  /* 0x000058000a067625 */ /* 0x0c0fe200078e0203 */
[----:B------:R1:W5:Y:S03]  /*0170*/  LDG.E.EL R2, [R8.64] ;  /* 0x0000000408027981 */ /* 0x000366000c2e1900 */
[----:B------:R-:W-:Y:S01]  /*0180*/  IMAD.WIDE R10, R10, R3, c[0x0][0x170] ;  /* 0x00005c000a0a7625 */ /* 0x000fe200078e0203 */
[----:B------:R1:W5:Y:S04]  /*0190*/  LDG.E R4, [R6.64] ;  /* 0x0000000406047981 */ /* 0x000368000c1e1900 */
[----:B------:R1:W5:Y:S01]  /*01a0*/  LDG.E R5, [R10.64] ;  /* 0x000000040a057981 */ /* 0x000362000c1e1900 */
[----:B0-----:R-:W-:-:S02]  /*01b0*/  MOV R17, 0xb9f560b9 ;  /* 0xb9f560b900117802 */ /* 0x001fc40000000f00 */
[----:B-1----:R-:W-:Y:S01]  /*01c0*/  MOV R11, 0x3789ca3c ;  /* 0x3789ca3c000b7802 */ /* 0x002fe20000000f00 */
[--C-:B--2---:R-:W-:Y:S02]  /*01d0*/  HADD2.F32 R18, -RZ, R14.reuse.H0_H0 ;  /* 0x2000000eff127230 */ /* 0x104fe40000004100 */
[----:B------:R-:W-:Y:S02]  /*01e0*/  HADD2.F32 R19, -RZ, R14.H1_H1 ;  /* 0x3000000eff137230 */ /* 0x000fe40000004100 */
[--C-:B---3--:R-:W-:Y:S02]  /*01f0*/  HADD2.F32 R15, -RZ, R12.reuse.H0_H0 ;  /* 0x2000000cff0f7230 */ /* 0x108fe40000004100 */
[----:B------:R-:W-:Y:S02]  /*0200*/  HADD2.F32 R12, -RZ, R12.H1_H1 ;  /* 0x3000000cff0c7230 */ /* 0x000fe40000004100 */
[--C-:B----4-:R-:W-:Y:S01]  /*0210*/  HADD2.F32 R13, -RZ, R16.reuse.H0_H0 ;  /* 0x20000010ff0d7230 */ /* 0x110fe20000004100 */
[----:B------:R-:W-:Y:S01]  /*0220*/  FADD R18, R15, R18 ;  /* 0x000000120f127221 */ /* 0x000fe20000000000 */
[----:B------:R-:W-:Y:S01]  /*0230*/  HADD2.F32 R16, -RZ, R16.H1_H1 ;  /* 0x30000010ff107230 */ /* 0x000fe20000004100 */
[----:B------:R-:W-:Y:S01]  /*0240*/  FADD R19, R12, R19 ;  /* 0x000000130c137221 */ /* 0x000fe20000000000 */
[----:B------:R-:W-:Y:S01]  /*0250*/  MOV R12, 0xb9f560b9 ;  /* 0xb9f560b9000c7802 */ /* 0x000fe20000000f00 */
[----:B------:R-:W-:Y:S01]  /*0260*/  FFMA R6, R13, 0.125, R18 ;  /* 0x3e0000000d067823 */ /* 0x000fe20000000012 */
[----:B------:R-:W-:Y:S01]  /*0270*/  MOV R15, 0x3789ca3c ;  /* 0x3789ca3c000f7802 */ /* 0x000fe20000000f00 */
[----:B------:R-:W-:Y:S01]  /*0280*/  FFMA R8, R16, 0.125, R19 ;  /* 0x3e00000010087823 */ /* 0x000fe20000000013 */
[----:B------:R-:W-:Y:S01]  /*0290*/  MOV R13, 0x3bac840b ;  /* 0x3bac840b000d7802 */ /* 0x000fe20000000f00 */
[----:B------:R-:W-:Y:S01]  /*02a0*/  FMUL R7, R6, 0.70710676908493041992 ;  /* 0x3f3504f306077820 */ /* 0x000fe20000400000 */
[----:B------:R-:W-:Y:S01]  /*02b0*/  MOV R19, 0x3bac840b ;  /* 0x3bac840b00137802 */ /* 0x000fe20000000f00 */
[----:B------:R-:W-:Y:S01]  /*02c0*/  FMUL R9, R8, 0.70710676908493041992 ;  /* 0x3f3504f308097820 */ /* 0x000fe20000400000 */
[----:B------:R-:W-:Y:S01]  /*02d0*/  FMUL R6, R6, 0.5 ;  /* 0x3f00000006067820 */ /* 0x000fe20000400000 */
[----:B------:R-:W-:Y:S01]  /*02e0*/  FADD.FTZ R14, |R7|, -RZ ;  /* 0x800000ff070e7221 */ /* 0x000fe20000010200 */
[----:B------:R-:W-:Y:S01]  /*02f0*/  FMUL R8, R8, 0.5 ;  /* 0x3f00000008087820 */ /* 0x000fe20000400000 */
[----:B------:R-:W-:-:S03]  /*0300*/  FADD.FTZ R10, |R9|, -RZ ;  /* 0x800000ff090a7221 */ /* 0x000fc60000010200 */
[----:B------:R-:W-:Y:S02]  /*0310*/  FSETP.GE.AND P0, PT, R14, 1.0029599666595458984, PT ;  /* 0x3f8060fe0e00780b */ /* 0x000fe40003f06000 */
[----:B------:R-:W-:-:S11]  /*0320*/  FSETP.GE.AND P1, PT, R10, 1.0029599666595458984, PT ;  /* 0x3f8060fe0a00780b */ /* 0x000fd60003f26000 */
[----:B------:R-:W-:Y:S01]  /*0330*/  @!P0 MOV R11, 0x38b1e96a ;  /* 0x38b1e96a000b8802 */ /* 0x000fe20000000f00 */
[----:B------:R-:W-:Y:S01]  /*0340*/  @!P0 FMUL R14, R7, R7 ;  /* 0x00000007070e8220 */ /* 0x000fe20000400000 */
[----:B------:R-:W-:Y:S01]  /*0350*/  @!P0 MOV R12, 0xba574d20 ;  /* 0xba574d20000c8802 */ /* 0x000fe20000000f00 */
[----:B------:R-:W-:Y:S01]  /*0360*/  @!P1 FMUL R10, R9, R9 ;  /* 0x00000009090a9220 */ /* 0x000fe20000400000 */
[----:B------:R-:W-:Y:S02]  /*0370*/  @!P1 MOV R15, 0x38b1e96a ;  /* 0x38b1e96a000f9802 */ /* 0x000fe40000000f00 */
[----:B------:R-:W-:Y:S01]  /*0380*/  @!P1 MOV R17, 0xba574d20 ;  /* 0xba574d2000119802 */ /* 0x000fe20000000f00 */
[----:B------:R-:W-:Y:S01]  /*0390*/  FFMA.FTZ R12, R14, R11, R12 ;  /* 0x0000000b0e0c7223 */ /* 0x000fe2000001000c */
[----:B------:R-:W-:Y:S02]  /*03a0*/  @!P0 MOV R13, 0x3baad5ea ;  /* 0x3baad5ea000d8802 */ /* 0x000fe40000000f00 */
[----:B------:R-:W-:Y:S01]  /*03b0*/  @!P1 MOV R19, 0x3baad5ea ;  /* 0x3baad5ea00139802 */ /* 0x000fe20000000f00 */
[----:B------:R-:W-:Y:S01]  /*03c0*/  FFMA.FTZ R18, R10, R15, R17 ;  /* 0x0000000f0a127223 */ /* 0x000fe20000010011 */
[----:B------:R-:W-:Y:S01]  /*03d0*/  MOV R11, 0xbd0c8162 ;  /* 0xbd0c8162000b7802 */ /* 0x000fe20000000f00 */
[----:B------:R-:W-:Y:S01]  /*03e0*/  FFMA.FTZ R16, R12, R14, R13 ;  /* 0x0000000e0c107223 */ /* 0x000fe2000001000d */
[----:B------:R-:W-:Y:S01]  /*03f0*/  MOV R15, 0xbd0c8162 ;  /* 0xbd0c8162000f7802 */ /* 0x000fe20000000f00 */
[----:B------:R-:W-:Y:S01]  /*0400*/  FFMA.FTZ R18, R18, R10, R19 ;  /* 0x0000000a12127223 */ /* 0x000fe20000010013 */
[----:B------:R-:W-:-:S02]  /*0410*/  @!P0 MOV R11, 0xbcdc1be7 ;  /* 0xbcdc1be7000b8802 */ /* 0x000fc40000000f00 */
[----:B------:R-:W-:Y:S02]  /*0420*/  @!P1 MOV R15, 0xbcdc1be7 ;  /* 0xbcdc1be7000f9802 */ /* 0x000fe40000000f00 */
[----:B------:R-:W-:Y:S01]  /*0430*/  MOV R12, 0x3e1cf906 ;  /* 0x3e1cf906000c7802 */ /* 0x000fe20000000f00 */
[----:B------:R-:W-:Y:S01]  /*0440*/  FFMA.FTZ R11, R16, R14, R11 ;  /* 0x0000000e100b7223 */ /* 0x000fe2000001000b */
[----:B------:R-:W-:Y:S01]  /*0450*/  @!P0 MOV R12, 0x3de718af ;  /* 0x3de718af000c8802 */ /* 0x000fe20000000f00 */
[----:B------:R-:W-:Y:S01]  /*0460*/  FFMA.FTZ R18, R18, R10, R15 ;  /* 0x0000000a12127223 */ /* 0x000fe2000001000f */
[----:B------:R-:W-:Y:S02]  /*0470*/  MOV R15, 0x3e1cf906 ;  /* 0x3e1cf906000f7802 */ /* 0x000fe40000000f00 */
        /* <DEDUP_REMOVED lines=8> */
[----:B------:R-:W-:Y:S01]  /*0500*/  MOV R11, 0x3f20d842 ;  /* 0x3f20d842000b7802 */ /* 0x000fe20000000f00 */
[--C-:B-----5:R-:W-:Y:S01]  /*0510*/  HADD2.F32 R15, -RZ, R2.reuse.H1_H1 ;  /* 0x30000002ff0f7230 */ /* 0x120fe20000004100 */
[----:B------:R-:W-:Y:S01]  /*0520*/  @!P0 MOV R11, 0x3e0375d3 ;  /* 0x3e0375d3000b8802 */ /* 0x000fe20000000f00 */
[----:B------:R-:W-:Y:S01]  /*0530*/  FFMA.FTZ R18, R18, R10, R17 ;  /* 0x0000000a12127223 */ /* 0x000fe20000010011 */
[----:B------:R-:W-:Y:S01]  /*0540*/  MOV R13, 0x3f20d842 ;  /* 0x3f20d842000d7802 */ /* 0x000fe20000000f00 */
[----:B------:R-:W-:Y:S01]  /*0550*/  HADD2.F32 R17, -RZ, R2.H0_H0 ;  /* 0x20000002ff117230 */ /* 0x000fe20000004100 */
[----:B------:R-:W-:Y:S01]  /*0560*/  @!P1 MOV R13, 0x3e0375d3 ;  /* 0x3e0375d3000d9802 */ /* 0x000fe20000000f00 */
[----:B------:R-:W-:Y:S01]  /*0570*/  FFMA.FTZ R11, R12, R14, R11 ;  /* 0x0000000e0c0b7223 */ /* 0x000fe2000001000b */
[----:B------:R-:W-:Y:S01]  /*0580*/  FSEL R16, -R14, R7, P0 ;  /* 0x000000070e107208 */ /* 0x000fe20000000100 */
[--C-:B------:R-:W-:Y:S01]  /*0590*/  HADD2.F32 R14, -RZ, R4.reuse.H0_H0 ;  /* 0x20000004ff0e7230 */ /* 0x100fe20000004100 */
[----:B------:R-:W-:Y:S01]  /*05a0*/  FSEL R12, -R10, R9, P1 ;  /* 0x000000090a0c7208 */ /* 0x000fe20000800100 */
[----:B------:R-:W-:Y:S01]  /*05b0*/  FFMA.FTZ R13, R18, R10, R13 ;  /* 0x0000000a120d7223 */ /* 0x000fe2000001000d */
[----:B------:R-:W-:Y:S01]  /*05c0*/  HADD2.F32 R4, -RZ, R4.H1_H1 ;  /* 0x30000004ff047230 */ /* 0x000fe20000004100 */
[----:B------:R-:W-:Y:S01]  /*05d0*/  FFMA.FTZ R11, R11, R16, R16 ;  /* 0x000000100b0b7223 */ /* 0x000fe20000010010 */
[----:B------:R-:W-:Y:S01]  /*05e0*/  FADD R14, R14, R17 ;  /* 0x000000110e0e7221 */ /* 0x000fe20000000000 */
[----:B------:R-:W-:-:S02]  /*05f0*/  FFMA.FTZ R12, R13, R12, R12 ;  /* 0x0000000c0d0c7223 */ /* 0x000fc4000001000c */
[----:B------:R-:W0:Y:S01]  /*0600*/  @P0 MUFU.EX2 R10, R11 ;  /* 0x0000000b000a0308 */ /* 0x000e220000000800 */
[----:B------:R-:W-:-:S07]  /*0610*/  FADD R4, R4, R15 ;  /* 0x0000000f04047221 */ /* 0x000fce0000000000 */
[----:B------:R-:W1:Y:S01]  /*0620*/  @P1 MUFU.EX2 R13, R12 ;  /* 0x0000000c000d1308 */ /* 0x000e620000000800 */
[----:B0-----:R-:W-:-:S05]  /*0630*/  @P0 FADD R10, -R10, 1 ;  /* 0x3f8000000a0a0421 */ /* 0x001fca0000000100 */
[----:B------:R-:W-:Y:S01]  /*0640*/  @P0 LOP3.LUT R11, R10, 0x80000000, R7, 0xf8, !PT ;  /* 0x800000000a0b0812 */ /* 0x000fe200078ef807 */
[----:B------:R-:W-:Y:S01]  /*0650*/  HADD2.F32 R7, -RZ, R5.H0_H0 ;  /* 0x20000005ff077230 */ /* 0x000fe20000004100 */
[----:B-1----:R-:W-:-:S03]  /*0660*/  @P1 FADD R2, -R13, 1 ;  /* 0x3f8000000d021421 */ /* 0x002fc60000000100 */
[----:B------:R-:W-:Y:S01]  /*0670*/  FADD R11, R11, 1 ;  /* 0x3f8000000b0b7421 */ /* 0x000fe20000000000 */
[----:B------:R-:W-:Y:S01]  /*0680*/  FFMA R7, R7, 0.125, R14 ;  /* 0x3e00000007077823 */ /* 0x000fe2000000000e */
[----:B------:R-:W-:Y:S01]  /*0690*/  @P1 LOP3.LUT R12, R2, 0x80000000, R9, 0xf8, !PT ;  /* 0x80000000020c1812 */ /* 0x000fe200078ef809 */
[----:B------:R-:W-:Y:S01]  /*06a0*/  HADD2.F32 R9, -RZ, R5.H1_H1 ;  /* 0x30000005ff097230 */ /* 0x000fe20000004100 */
[----:B------:R-:W-:Y:S01]  /*06b0*/  FMUL R6, R6, R11 ;  /* 0x0000000b06067220 */ /* 0x000fe20000400000 */
[----:B------:R-:W-:Y:S02]  /*06c0*/  IMAD.WIDE R2, R0, R3, c[0x0][0x178] ;  /* 0x00005e0000027625 */ /* 0x000fe400078e0203 */
[----:B------:R-:W-:Y:S01]  /*06d0*/  FADD R5, R12, 1 ;  /* 0x3f8000000c057421 */ /* 0x000fe20000000000 */
[----:B------:R-:W-:Y:S01]  /*06e0*/  FFMA R4, R9, 0.125, R4 ;  /* 0x3e00000009047823 */ /* 0x000fe20000000004 */
[----:B------:R-:W-:Y:S02]  /*06f0*/  FMUL R6, R7, R6 ;  /* 0x0000000607067220 */ /* 0x000fe40000400000 */
[----:B------:R-:W-:-:S04]  /*0700*/  FMUL R5, R8, R5 ;  /* 0x0000000508057220 */ /* 0x000fc80000400000 */
[----:B------:R-:W-:-:S05]  /*0710*/  FMUL R5, R4, R5 ;  /* 0x0000000504057220 */ /* 0x000fca0000400000 */
[----:B------:R-:W-:-:S05]  /*0720*/  F2FP.F16.F32.PACK_AB R5, R5, R6 ;  /* 0x000000060505723e */ /* 0x000fca00000000ff */
[----:B------:R-:W-:Y:S01]  /*0730*/  STG.E [R2.64], R5 ;  /* 0x0000000502007986 */ /* 0x000fe2000c101904 */
[----:B------:R-:W-:Y:S05]  /*0740*/  EXIT ;  /* 0x000000000000794d */ /* 0x000fea0003800000 */
.L_x_0:
[----:B------:R-:W-:-:S00]  /*0750*/  BRA `(.L_x_0) ;  /* 0xfffffff000007947 */ /* 0x000fc0000383ffff */
[----:B------:R-:W-:-:S00]  /*0760*/  NOP ;  /* 0x0000000000007918 */ /* 0x000fc00000000000 */
        /* <DEDUP_REMOVED lines=9> */
.L_x_1:


//--------------------- .nv.global.init           --------------------------
	.section	.nv.global.init,"aw",@progbits
.nv.global.init:
	.type		_$_str,@object
	.size		_$_str,(.L_0 - _$_str)
_$_str:
        /*0000*/ 	.byte	0x5f, 0x5f, 0x43, 0x55, 0x44, 0x41, 0x5f, 0x46, 0x54, 0x5a, 0x00
.L_0:
